//
// Generated by NVIDIA NVVM Compiler
//
// Compiler Build ID: CL-36424714
// Cuda compilation tools, release 13.0, V13.0.88
// Based on NVVM 20.0.0
//

.version 9.0
.target sm_100
.address_size 64

	// .globl	_Z11hello_worldv
.extern .func  (.param .b32 func_retval0) vprintf
(
	.param .b64 vprintf_param_0,
	.param .b64 vprintf_param_1
)
;
.global .align 1 .b8 $str[18] = {71, 80, 85, 58, 32, 72, 101, 108, 108, 111, 32, 119, 111, 114, 108, 100, 10};

.visible .entry _Z11hello_worldv()
{
	.reg .b32 	%r<3>;
	.reg .b64 	%rd<3>;

	mov.u64 	%rd1, $str;
	cvta.global.u64 	%rd2, %rd1;
	{ // callseq 0, 0
	.param .b64 param0;
	st.param.b64 	[param0], %rd2;
	.param .b64 param1;
	st.param.b64 	[param1], 0;
	.param .b32 retval0;
	call.uni (retval0), 
	vprintf, 
	(
	param0, 
	param1
	);
	ld.param.b32 	%r1, [retval0];
	} // callseq 0
	ret;

}


// ===== COMPILED SASS (sm_100) =====

	.target	sm_100

	.elftype	@"ET_EXEC"


//--------------------- .note.nv.tkinfo           --------------------------
	.section	.note.nv.tkinfo,"",@"SHT_NOTE"
	.sectionflags	@"SHF_NOTE_NV_TKINFO"
	.tkinfo
        /*0018*/ 	.word	0x00000002
        /*0030*/ 	.string	""
        /*0030*/ 	.string	"ptxas"
        /*0030*/ 	.string	"Cuda compilation tools, release 13.0, V13.0.88"
        /*0030*/ 	.string	"Build cuda_13.0.r13.0/compiler.36424714_0"
        /*0030*/ 	.string	"-arch sm_100 -m 64 "



//--------------------- .note.nv.cuinfo           --------------------------
	.section	.note.nv.cuinfo,"",@"SHT_NOTE"
	.sectionflags	@"SHF_NOTE_NV_CUINFO"
        /*0018*/ 	.short	0x0002
        /*001a*/ 	.short	0x0064
        /*001c*/ 	.short	0x0082
	.zero		2


//--------------------- .nv.info                  --------------------------
	.section	.nv.info,"",@"SHT_CUDA_INFO"
	.align	4


	//----- nvinfo : EIATTR_REGCOUNT
	.align		4
        /*0000*/ 	.byte	0x04, 0x2f
        /*0002*/ 	.short	(.L_2 - .L_1)
	.align		4
.L_1:
        /*0004*/ 	.word	index@(_Z11hello_worldv)
        /*0008*/ 	.word	0x00000018


	//----- nvinfo : EIATTR_FRAME_SIZE
	.align		4
.L_2:
        /*000c*/ 	.byte	0x04, 0x11
        /*000e*/ 	.short	(.L_4 - .L_3)
	.align		4
.L_3:
        /*0010*/ 	.word	index@(_Z11hello_worldv)
        /*0014*/ 	.word	0x00000000


	//----- nvinfo : EIATTR_MIN_STACK_SIZE
	.align		4
.L_4:
        /*0018*/ 	.byte	0x04, 0x12
        /*001a*/ 	.short	(.L_6 - .L_5)
	.align		4
.L_5:
        /*001c*/ 	.word	index@(_Z11hello_worldv)
        /*0020*/ 	.word	0x00000000
.L_6:


//--------------------- .nv.compat                --------------------------
	.section	.nv.compat,"",@"SHT_CUDA_COMPAT_INFO"
	.align	4
        /*0000*/ 	.byte	0x02, 0x09, 0x00, 0x00, 0x02, 0x02, 0x01, 0x00, 0x02, 0x05, 0x05, 0x00, 0x03, 0x07, 0x01, 0x01
        /*0010*/ 	.byte	0x02, 0x03, 0x00, 0x00, 0x02, 0x06, 0x01, 0x00, 0x04, 0x0b, 0x08, 0x00, 0x09, 0x00, 0x00, 0x00
        /*0020*/ 	.byte	0x00, 0x00, 0x00, 0x00


//--------------------- .nv.info._Z11hello_worldv --------------------------
	.section	.nv.info._Z11hello_worldv,"",@"SHT_CUDA_INFO"
	.sectionflags	@""
	.align	4


	//----- nvinfo : EIATTR_CUDA_API_VERSION
	.align		4
        /*0000*/ 	.byte	0x04, 0x37
        /*0002*/ 	.short	(.L_8 - .L_7)
.L_7:
        /*0004*/ 	.word	0x00000082


	//----- nvinfo : EIATTR_SPARSE_MMA_MASK
	.align		4
.L_8:
        /*0008*/ 	.byte	0x03, 0x50
        /*000a*/ 	.short	0x0000


	//----- nvinfo : EIATTR_MAXREG_COUNT
	.align		4
        /*000c*/ 	.byte	0x03, 0x1b
        /*000e*/ 	.short	0x00ff


	//----- nvinfo : EIATTR_EXTERNS
	.align		4
        /*0010*/ 	.byte	0x04, 0x0f
        /*0012*/ 	.short	(.L_10 - .L_9)


	//   ....[0]....
	.align		4
.L_9:
        /*0014*/ 	.word	index@(vprintf)


	//----- nvinfo : EIATTR_MERCURY_ISA_VERSION
	.align		4
.L_10:
        /*0018*/ 	.byte	0x03, 0x5f
        /*001a*/ 	.short	0x0101


	//----- nvinfo : EIATTR_VRC_CTA_INIT_COUNT
	.align		4
        /*001c*/ 	.byte	0x02, 0x4a
	.zero		1
	.zero		1


	//----- nvinfo : EIATTR_SYSCALL_OFFSETS
	.align		4
        /*0020*/ 	.byte	0x04, 0x46
        /*0022*/ 	.short	(.L_12 - .L_11)


	//   ....[0]....
.L_11:
        /*0024*/ 	.word	0x00000080


	//----- nvinfo : EIATTR_EXIT_INSTR_OFFSETS
	.align		4
.L_12:
        /*0028*/ 	.byte	0x04, 0x1c
        /*002a*/ 	.short	(.L_14 - .L_13)


	//   ....[0]....
.L_13:
        /*002c*/ 	.word	0x00000090


	//----- nvinfo : EIATTR_SW_WAR
	.align		4
.L_14:
        /*0030*/ 	.byte	0x04, 0x36
        /*0032*/ 	.short	(.L_16 - .L_15)
.L_15:
        /*0034*/ 	.word	0x00000008
.L_16:


//--------------------- .nv.callgraph             --------------------------
	.section	.nv.callgraph,"",@"SHT_CUDA_CALLGRAPH"
	.align	4
	.sectionentsize	8
	.align		4
        /*0000*/ 	.word	0x00000000
	.align		4
        /*0004*/ 	.word	0xffffffff
	.align		4
        /*0008*/ 	.word	index@(_Z11hello_worldv)
	.align		4
        /*000c*/ 	.word	index@(vprintf)
	.align		4
        /*0010*/ 	.word	0x00000000
	.align		4
        /*0014*/ 	.word	0xfffffffe
	.align		4
        /*0018*/ 	.word	0x00000000
	.align		4
        /*001c*/ 	.word	0xfffffffd
	.align		4
        /*0020*/ 	.word	0x00000000
	.align		4
        /*0024*/ 	.word	0xfffffffc


//--------------------- .nv.constant4             --------------------------
	.section	.nv.constant4,"a",@progbits
	.align	8
	.align		8
.nv.constant4:
        /*0000*/ 	.dword	vprintf
	.align		8
        /*0008*/ 	.dword	$str


//--------------------- .text._Z11hello_worldv    --------------------------
	.section	.text._Z11hello_worldv,"ax",@progbits
	.align	128
        .global         _Z11hello_worldv
        .type           _Z11hello_worldv,@function
        .size           _Z11hello_worldv,(.L_x_2 - _Z11hello_worldv)
        .other          _Z11hello_worldv,@"STO_CUDA_ENTRY STV_DEFAULT"
_Z11hello_worldv:
.text._Z11hello_worldv:
[----:B------:R-:W0:Y:S01]  /*0000*/  LDC R1, c[0x0][0x37c] ;  /* 0x0000df00ff017b82 */ /* 0x000e220000000800 */
[----:B------:R-:W-:Y:S01]  /*0010*/  MOV R0, 0x0 ;  /* 0x0000000000007802 */ /* 0x000fe20000000f00 */
[----:B------:R-:W1:Y:S01]  /*0020*/  LDCU.64 UR4, c[0x4][0x8] ;  /* 0x01000100ff0477ac */ /* 0x000e620008000a00 */
[----:B------:R-:W-:-:S05]  /*0030*/  CS2R R6, SRZ ;  /* 0x0000000000067805 */ /* 0x000fca000001ff00 */
[----:B------:R2:W3:Y:S01]  /*0040*/  LDC.64 R2, c[0x4][R0] ;  /* 0x0100000000027b82 */ /* 0x0004e20000000a00 */
[----:B-1----:R-:W-:Y:S02]  /*0050*/  IMAD.U32 R4, RZ, RZ, UR4 ;  /* 0x00000004ff047e24 */ /* 0x002fe4000f8e00ff */
[----:B--2---:R-:W-:-:S07]  /*0060*/  IMAD.U32 R5, RZ, RZ, UR5 ;  /* 0x00000005ff057e24 */ /* 0x004fce000f8e00ff */
[----:B------:R-:W-:-:S07]  /*0070*/  LEPC R20, `(.L_x_0) ;  /* 0x000000001014794e */ /* 0x000fce0000000000 */
[----:B0--3--:R-:W-:Y:S05]  /*0080*/  CALL.ABS.NOINC R2 ;  /* 0x0000000002007343 */ /* 0x009fea0003c00000 */
.L_x_0:
[----:B------:R-:W-:Y:S05]  /*0090*/  EXIT ;  /* 0x000000000000794d */ /* 0x000fea0003800000 */
.L_x_1:
[----:B------:R-:W-:-:S00]  /*00a0*/  BRA `(.L_x_1) ;  /* 0xfffffffc00fc7947 */ /* 0x000fc0000383ffff */
[----:B------:R-:W-:-:S00]  /*00b0*/  NOP ;  /* 0x0000000000007918 */ /* 0x000fc00000000000 */
        /* <DEDUP_REMOVED lines=12> */
.L_x_2:


//--------------------- .nv.global.init           --------------------------
	.section	.nv.global.init,"aw",@progbits
.nv.global.init:
	.type		$str,@object
	.size		$str,(.L_0 - $str)
$str:
        /*0000*/ 	.byte	0x47, 0x50, 0x55, 0x3a, 0x20, 0x48, 0x65, 0x6c, 0x6c, 0x6f, 0x20, 0x77, 0x6f, 0x72, 0x6c, 0x64
        /*0010*/ 	.byte	0x0a, 0x00
.L_0:


//--------------------- .nv.shared.reserved.0     --------------------------
	.section	.nv.shared.reserved.0,"aw",@nobits
	.weak		__nv_reservedSMEM_offset_0_alias
	.size		__nv_reservedSMEM_offset_0_alias, 0, 64
	.other		__nv_reservedSMEM_offset_0_alias,@"STO_CUDA_RESERVED_SHARED STV_DEFAULT"
__nv_reservedSMEM_offset_0_alias:
	.zero		0
	.zero		64


//--------------------- .nv.constant0._Z11hello_worldv --------------------------
	.section	.nv.constant0._Z11hello_worldv,"a",@progbits
	.sectionflags	@""
	.align	4
.nv.constant0._Z11hello_worldv:
	.zero		896


//--------------------- SYMBOLS --------------------------

	.type		.nv.reservedSmem.offset0,@object
	.size		.nv.reservedSmem.offset0,0x4
	.type		vprintf,@function
